//
// Generated by NVIDIA NVVM Compiler
//
// Compiler Build ID: CL-36424714
// Cuda compilation tools, release 13.0, V13.0.88
// Based on NVVM 20.0.0
//

.version 9.0
.target sm_100
.address_size 64

	// .globl	_Z6kernel8MyStruct
.extern .func  (.param .b32 func_retval0) vprintf
(
	.param .b64 vprintf_param_0,
	.param .b64 vprintf_param_1
)
;
.global .align 1 .b8 $str[31] = {73, 110, 115, 105, 100, 101, 32, 100, 101, 118, 105, 99, 101, 58, 32, 97, 32, 61, 32, 37, 100, 44, 32, 98, 32, 61, 32, 37, 102, 10};

.visible .entry _Z6kernel8MyStruct(
	.param .align 4 .b8 _Z6kernel8MyStruct_param_0[8]
)
{
	.local .align 16 .b8 	__local_depot0[16];
	.reg .b64 	%SP;
	.reg .b64 	%SPL;
	.reg .b32 	%r<4>;
	.reg .b32 	%f<2>;
	.reg .b64 	%rd<5>;
	.reg .b64 	%fd<2>;

	mov.u64 	%SPL, __local_depot0;
	cvta.local.u64 	%SP, %SPL;
	ld.param.u32 	%r1, [_Z6kernel8MyStruct_param_0];
	ld.param.f32 	%f1, [_Z6kernel8MyStruct_param_0+4];
	add.u64 	%rd1, %SP, 0;
	add.u64 	%rd2, %SPL, 0;
	cvt.f64.f32 	%fd1, %f1;
	st.local.u32 	[%rd2], %r1;
	st.local.f64 	[%rd2+8], %fd1;
	mov.u64 	%rd3, $str;
	cvta.global.u64 	%rd4, %rd3;
	{ // callseq 0, 0
	.param .b64 param0;
	st.param.b64 	[param0], %rd4;
	.param .b64 param1;
	st.param.b64 	[param1], %rd1;
	.param .b32 retval0;
	call.uni (retval0), 
	vprintf, 
	(
	param0, 
	param1
	);
	ld.param.b32 	%r2, [retval0];
	} // callseq 0
	ret;

}


// ===== COMPILED SASS (sm_100) =====

	.target	sm_100

	.elftype	@"ET_EXEC"


//--------------------- .note.nv.tkinfo           --------------------------
	.section	.note.nv.tkinfo,"",@"SHT_NOTE"
	.sectionflags	@"SHF_NOTE_NV_TKINFO"
	.tkinfo
        /*0018*/ 	.word	0x00000002
        /*0030*/ 	.string	""
        /*0030*/ 	.string	"ptxas"
        /*0030*/ 	.string	"Cuda compilation tools, release 13.0, V13.0.88"
        /*0030*/ 	.string	"Build cuda_13.0.r13.0/compiler.36424714_0"
        /*0030*/ 	.string	"-arch sm_100 -m 64 "



//--------------------- .note.nv.cuinfo           --------------------------
	.section	.note.nv.cuinfo,"",@"SHT_NOTE"
	.sectionflags	@"SHF_NOTE_NV_CUINFO"
        /*0018*/ 	.short	0x0002
        /*001a*/ 	.short	0x0064
        /*001c*/ 	.short	0x0082
	.zero		2


//--------------------- .nv.info                  --------------------------
	.section	.nv.info,"",@"SHT_CUDA_INFO"
	.align	4


	//----- nvinfo : EIATTR_REGCOUNT
	.align		4
        /*0000*/ 	.byte	0x04, 0x2f
        /*0002*/ 	.short	(.L_2 - .L_1)
	.align		4
.L_1:
        /*0004*/ 	.word	index@(_Z6kernel8MyStruct)
        /*0008*/ 	.word	0x00000018


	//----- nvinfo : EIATTR_FRAME_SIZE
	.align		4
.L_2:
        /*000c*/ 	.byte	0x04, 0x11
        /*000e*/ 	.short	(.L_4 - .L_3)
	.align		4
.L_3:
        /*0010*/ 	.word	index@(_Z6kernel8MyStruct)
        /*0014*/ 	.word	0x00000010


	//----- nvinfo : EIATTR_MIN_STACK_SIZE
	.align		4
.L_4:
        /*0018*/ 	.byte	0x04, 0x12
        /*001a*/ 	.short	(.L_6 - .L_5)
	.align		4
.L_5:
        /*001c*/ 	.word	index@(_Z6kernel8MyStruct)
        /*0020*/ 	.word	0x00000010
.L_6:


//--------------------- .nv.compat                --------------------------
	.section	.nv.compat,"",@"SHT_CUDA_COMPAT_INFO"
	.align	4
        /*0000*/ 	.byte	0x02, 0x09, 0x00, 0x00, 0x02, 0x02, 0x01, 0x00, 0x02, 0x05, 0x05, 0x00, 0x03, 0x07, 0x01, 0x01
        /*0010*/ 	.byte	0x02, 0x03, 0x00, 0x00, 0x02, 0x06, 0x01, 0x00, 0x04, 0x0b, 0x08, 0x00, 0x09, 0x00, 0x00, 0x00
        /*0020*/ 	.byte	0x00, 0x00, 0x00, 0x00


//--------------------- .nv.info._Z6kernel8MyStruct --------------------------
	.section	.nv.info._Z6kernel8MyStruct,"",@"SHT_CUDA_INFO"
	.sectionflags	@""
	.align	4


	//----- nvinfo : EIATTR_CUDA_API_VERSION
	.align		4
        /*0000*/ 	.byte	0x04, 0x37
        /*0002*/ 	.short	(.L_8 - .L_7)
.L_7:
        /*0004*/ 	.word	0x00000082


	//----- nvinfo : EIATTR_KPARAM_INFO
	.align		4
.L_8:
        /*0008*/ 	.byte	0x04, 0x17
        /*000a*/ 	.short	(.L_10 - .L_9)
.L_9:
        /*000c*/ 	.word	0x00000000
        /*0010*/ 	.short	0x0000
        /*0012*/ 	.short	0x0000
        /*0014*/ 	.byte	0x00, 0xf0, 0x21, 0x00


	//----- nvinfo : EIATTR_SPARSE_MMA_MASK
	.align		4
.L_10:
        /*0018*/ 	.byte	0x03, 0x50
        /*001a*/ 	.short	0x0000


	//----- nvinfo : EIATTR_MAXREG_COUNT
	.align		4
        /*001c*/ 	.byte	0x03, 0x1b
        /*001e*/ 	.short	0x00ff


	//----- nvinfo : EIATTR_EXTERNS
	.align		4
        /*0020*/ 	.byte	0x04, 0x0f
        /*0022*/ 	.short	(.L_12 - .L_11)


	//   ....[0]....
	.align		4
.L_11:
        /*0024*/ 	.word	index@(vprintf)


	//----- nvinfo : EIATTR_MERCURY_ISA_VERSION
	.align		4
.L_12:
        /*0028*/ 	.byte	0x03, 0x5f
        /*002a*/ 	.short	0x0101


	//----- nvinfo : EIATTR_VRC_CTA_INIT_COUNT
	.align		4
        /*002c*/ 	.byte	0x02, 0x4a
	.zero		1
	.zero		1


	//----- nvinfo : EIATTR_SYSCALL_OFFSETS
	.align		4
        /*0030*/ 	.byte	0x04, 0x46
        /*0032*/ 	.short	(.L_14 - .L_13)


	//   ....[0]....
.L_13:
        /*0034*/ 	.word	0x00000100


	//----- nvinfo : EIATTR_EXIT_INSTR_OFFSETS
	.align		4
.L_14:
        /*0038*/ 	.byte	0x04, 0x1c
        /*003a*/ 	.short	(.L_16 - .L_15)


	//   ....[0]....
.L_15:
        /*003c*/ 	.word	0x00000110


	//----- nvinfo : EIATTR_CBANK_PARAM_SIZE
	.align		4
.L_16:
        /*0040*/ 	.byte	0x03, 0x19
        /*0042*/ 	.short	0x0008


	//----- nvinfo : EIATTR_PARAM_CBANK
	.align		4
        /*0044*/ 	.byte	0x04, 0x0a
        /*0046*/ 	.short	(.L_18 - .L_17)
	.align		4
.L_17:
        /*0048*/ 	.word	index@(.nv.constant0._Z6kernel8MyStruct)
        /*004c*/ 	.short	0x0380
        /*004e*/ 	.short	0x0008


	//----- nvinfo : EIATTR_SW_WAR
	.align		4
.L_18:
        /*0050*/ 	.byte	0x04, 0x36
        /*0052*/ 	.short	(.L_20 - .L_19)
.L_19:
        /*0054*/ 	.word	0x00000008
.L_20:


//--------------------- .nv.callgraph             --------------------------
	.section	.nv.callgraph,"",@"SHT_CUDA_CALLGRAPH"
	.align	4
	.sectionentsize	8
	.align		4
        /*0000*/ 	.word	0x00000000
	.align		4
        /*0004*/ 	.word	0xffffffff
	.align		4
        /*0008*/ 	.word	index@(_Z6kernel8MyStruct)
	.align		4
        /*000c*/ 	.word	index@(vprintf)
	.align		4
        /*0010*/ 	.word	0x00000000
	.align		4
        /*0014*/ 	.word	0xfffffffe
	.align		4
        /*0018*/ 	.word	0x00000000
	.align		4
        /*001c*/ 	.word	0xfffffffd
	.align		4
        /*0020*/ 	.word	0x00000000
	.align		4
        /*0024*/ 	.word	0xfffffffc


//--------------------- .nv.constant4             --------------------------
	.section	.nv.constant4,"a",@progbits
	.align	8
	.align		8
.nv.constant4:
        /*0000*/ 	.dword	vprintf
	.align		8
        /*0008*/ 	.dword	$str


//--------------------- .text._Z6kernel8MyStruct  --------------------------
	.section	.text._Z6kernel8MyStruct,"ax",@progbits
	.align	128
        .global         _Z6kernel8MyStruct
        .type           _Z6kernel8MyStruct,@function
        .size           _Z6kernel8MyStruct,(.L_x_2 - _Z6kernel8MyStruct)
        .other          _Z6kernel8MyStruct,@"STO_CUDA_ENTRY STV_DEFAULT"
_Z6kernel8MyStruct:
.text._Z6kernel8MyStruct:
[----:B------:R-:W0:Y:S08]  /*0000*/  LDC R1, c[0x0][0x37c] ;  /* 0x0000df00ff017b82 */ /* 0x000e300000000800 */
[----:B------:R-:W1:Y:S01]  /*0010*/  LDC.64 R10, c[0x0][0x380] ;  /* 0x0000e000ff0a7b82 */ /* 0x000e620000000a00 */
[----:B0-----:R-:W-:Y:S01]  /*0020*/  VIADD R1, R1, 0xfffffff0 ;  /* 0xfffffff001017836 */ /* 0x001fe20000000000 */
[----:B------:R-:W-:Y:S01]  /*0030*/  MOV R0, 0x0 ;  /* 0x0000000000007802 */ /* 0x000fe20000000f00 */
[----:B------:R-:W0:Y:S01]  /*0040*/  LDCU UR4, c[0x0][0x2f8] ;  /* 0x00005f00ff0477ac */ /* 0x000e220008000800 */
[----:B------:R-:W2:Y:S04]  /*0050*/  LDCU.64 UR6, c[0x4][0x8] ;  /* 0x01000100ff0677ac */ /* 0x000ea80008000a00 */
[----:B------:R3:W4:Y:S01]  /*0060*/  LDC.64 R8, c[0x4][R0] ;  /* 0x0100000000087b82 */ /* 0x0007220000000a00 */
[----:B------:R-:W5:Y:S01]  /*0070*/  LDCU UR5, c[0x0][0x2fc] ;  /* 0x00005f80ff0577ac */ /* 0x000f620008000800 */
[----:B0-----:R-:W-:Y:S01]  /*0080*/  IADD3 R6, P0, PT, R1, UR4, RZ ;  /* 0x0000000401067c10 */ /* 0x001fe2000ff1e0ff */
[----:B-1----:R-:W0:Y:S01]  /*0090*/  F2F.F64.F32 R2, R11 ;  /* 0x0000000b00027310 */ /* 0x002e220000201800 */
[----:B------:R3:W-:Y:S01]  /*00a0*/  STL [R1], R10 ;  /* 0x0000000a01007387 */ /* 0x0007e20000100800 */
[----:B--2---:R-:W-:Y:S01]  /*00b0*/  IMAD.U32 R4, RZ, RZ, UR6 ;  /* 0x00000006ff047e24 */ /* 0x004fe2000f8e00ff */
[----:B------:R-:W-:Y:S01]  /*00c0*/  MOV R5, UR7 ;  /* 0x0000000700057c02 */ /* 0x000fe20008000f00 */
[----:B-----5:R-:W-:Y:S01]  /*00d0*/  IMAD.X R7, RZ, RZ, UR5, P0 ;  /* 0x00000005ff077e24 */ /* 0x020fe200080e06ff */
[----:B0-----:R3:W-:Y:S07]  /*00e0*/  STL.64 [R1+0x8], R2 ;  /* 0x0000080201007387 */ /* 0x0017ee0000100a00 */
[----:B------:R-:W-:-:S07]  /*00f0*/  LEPC R20, `(.L_x_0) ;  /* 0x000000001014794e */ /* 0x000fce0000000000 */
[----:B---34-:R-:W-:Y:S05]  /*0100*/  CALL.ABS.NOINC R8 ;  /* 0x0000000008007343 */ /* 0x018fea0003c00000 */
.L_x_0:
[----:B------:R-:W-:Y:S05]  /*0110*/  EXIT ;  /* 0x000000000000794d */ /* 0x000fea0003800000 */
.L_x_1:
[----:B------:R-:W-:-:S00]  /*0120*/  BRA `(.L_x_1) ;  /* 0xfffffffc00fc7947 */ /* 0x000fc0000383ffff */
[----:B------:R-:W-:-:S00]  /*0130*/  NOP ;  /* 0x0000000000007918 */ /* 0x000fc00000000000 */
        /* <DEDUP_REMOVED lines=12> */
.L_x_2:


//--------------------- .nv.global.init           --------------------------
	.section	.nv.global.init,"aw",@progbits
.nv.global.init:
	.type		$str,@object
	.size		$str,(.L_0 - $str)
$str:
        /*0000*/ 	.byte	0x49, 0x6e, 0x73, 0x69, 0x64, 0x65, 0x20, 0x64, 0x65, 0x76, 0x69, 0x63, 0x65, 0x3a, 0x20, 0x61
        /*0010*/ 	.byte	0x20, 0x3d, 0x20, 0x25, 0x64, 0x2c, 0x20, 0x62, 0x20, 0x3d, 0x20, 0x25, 0x66, 0x0a, 0x00
.L_0:


//--------------------- .nv.shared.reserved.0     --------------------------
	.section	.nv.shared.reserved.0,"aw",@nobits
	.weak		__nv_reservedSMEM_offset_0_alias
	.size		__nv_reservedSMEM_offset_0_alias, 0, 64
	.other		__nv_reservedSMEM_offset_0_alias,@"STO_CUDA_RESERVED_SHARED STV_DEFAULT"
__nv_reservedSMEM_offset_0_alias:
	.zero		0
	.zero		64


//--------------------- .nv.constant0._Z6kernel8MyStruct --------------------------
	.section	.nv.constant0._Z6kernel8MyStruct,"a",@progbits
	.sectionflags	@""
	.align	4
.nv.constant0._Z6kernel8MyStruct:
	.zero		904


//--------------------- SYMBOLS --------------------------

	.type		.nv.reservedSmem.offset0,@object
	.size		.nv.reservedSmem.offset0,0x4
	.type		vprintf,@function
